	.headerflags	@"EF_CUDA_TEXMODE_UNIFIED EF_CUDA_64BIT_ADDRESS EF_CUDA_ACCELERATORS EF_CUDA_SM90 EF_CUDA_VIRTUAL_SM(EF_CUDA_SM90)"
	.elftype	@"ET_EXEC"


//--------------------- .nv.info                  --------------------------
	.section	.nv.info,"",@"SHT_CUDA_INFO"
	.align	4


	//----- nvinfo : EIATTR_REGCOUNT
	.align		4
        /*0000*/ 	.byte	0x04, 0x2f
        /*0002*/ 	.short	(.L_3 - .L_2)
	.align		4
.L_2:
        /*0004*/ 	.word	index@(triton_poi_fused__native_batch_norm_legit_no_training_21)
        /*0008*/ 	.word	0x00000022


	//----- nvinfo : EIATTR_MIN_STACK_SIZE
	.align		4
.L_3:
        /*000c*/ 	.byte	0x04, 0x12
        /*000e*/ 	.short	(.L_5 - .L_4)
	.align		4
.L_4:
        /*0010*/ 	.word	index@(triton_poi_fused__native_batch_norm_legit_no_training_21)
        /*0014*/ 	.word	0x00000000


	//----- nvinfo : EIATTR_FRAME_SIZE
	.align		4
.L_5:
        /*0018*/ 	.byte	0x04, 0x11
        /*001a*/ 	.short	(.L_7 - .L_6)
	.align		4
.L_6:
        /*001c*/ 	.word	index@(triton_poi_fused__native_batch_norm_legit_no_training_21)
        /*0020*/ 	.word	0x00000000


	//----- nvinfo : EIATTR_MIN_STACK_SIZE
	.align		4
.L_7:
        /*0024*/ 	.byte	0x04, 0x12
        /*0026*/ 	.short	(.L_9 - .L_8)
	.align		4
.L_8:
        /*0028*/ 	.word	index@(triton_poi_fused__native_batch_norm_legit_no_training_21)
        /*002c*/ 	.word	0x00000000
.L_9:


//--------------------- .nv.info.triton_poi_fused__native_batch_norm_legit_no_training_21 --------------------------
	.section	.nv.info.triton_poi_fused__native_batch_norm_legit_no_training_21,"",@"SHT_CUDA_INFO"
	.sectionflags	@""
	.align	4


	//----- nvinfo : EIATTR_CUDA_API_VERSION
	.align		4
        /*0000*/ 	.byte	0x04, 0x37
        /*0002*/ 	.short	(.L_11 - .L_10)
.L_10:
        /*0004*/ 	.word	0x0000007c


	//----- nvinfo : EIATTR_KPARAM_INFO
	.align		4
.L_11:
        /*0008*/ 	.byte	0x04, 0x17
        /*000a*/ 	.short	(.L_13 - .L_12)
.L_12:
        /*000c*/ 	.word	0x00000000
        /*0010*/ 	.short	0x0007
        /*0012*/ 	.short	0x0034
        /*0014*/ 	.byte	0x00, 0xf0, 0x11, 0x00


	//----- nvinfo : EIATTR_KPARAM_INFO
	.align		4
.L_13:
        /*0018*/ 	.byte	0x04, 0x17
        /*001a*/ 	.short	(.L_15 - .L_14)
.L_14:
        /*001c*/ 	.word	0x00000000
        /*0020*/ 	.short	0x0006
        /*0022*/ 	.short	0x0030
        /*0024*/ 	.byte	0x00, 0xf0, 0x11, 0x00


	//----- nvinfo : EIATTR_KPARAM_INFO
	.align		4
.L_15:
        /*0028*/ 	.byte	0x04, 0x17
        /*002a*/ 	.short	(.L_17 - .L_16)
.L_16:
        /*002c*/ 	.word	0x00000000
        /*0030*/ 	.short	0x0005
        /*0032*/ 	.short	0x0028
        /*0034*/ 	.byte	0x00, 0xf4, 0x21, 0x00


	//----- nvinfo : EIATTR_KPARAM_INFO
	.align		4
.L_17:
        /*0038*/ 	.byte	0x04, 0x17
        /*003a*/ 	.short	(.L_19 - .L_18)
.L_18:
        /*003c*/ 	.word	0x00000000
        /*0040*/ 	.short	0x0004
        /*0042*/ 	.short	0x0020
        /*0044*/ 	.byte	0x00, 0xf4, 0x21, 0x00


	//----- nvinfo : EIATTR_KPARAM_INFO
	.align		4
.L_19:
        /*0048*/ 	.byte	0x04, 0x17
        /*004a*/ 	.short	(.L_21 - .L_20)
.L_20:
        /*004c*/ 	.word	0x00000000
        /*0050*/ 	.short	0x0003
        /*0052*/ 	.short	0x0018
        /*0054*/ 	.byte	0x00, 0xf4, 0x21, 0x00


	//----- nvinfo : EIATTR_KPARAM_INFO
	.align		4
.L_21:
        /*0058*/ 	.byte	0x04, 0x17
        /*005a*/ 	.short	(.L_23 - .L_22)
.L_22:
        /*005c*/ 	.word	0x00000000
        /*0060*/ 	.short	0x0002
        /*0062*/ 	.short	0x0010
        /*0064*/ 	.byte	0x00, 0xf4, 0x21, 0x00


	//----- nvinfo : EIATTR_KPARAM_INFO
	.align		4
.L_23:
        /*0068*/ 	.byte	0x04, 0x17
        /*006a*/ 	.short	(.L_25 - .L_24)
.L_24:
        /*006c*/ 	.word	0x00000000
        /*0070*/ 	.short	0x0001
        /*0072*/ 	.short	0x0008
        /*0074*/ 	.byte	0x00, 0xf4, 0x21, 0x00


	//----- nvinfo : EIATTR_KPARAM_INFO
	.align		4
.L_25:
        /*0078*/ 	.byte	0x04, 0x17
        /*007a*/ 	.short	(.L_27 - .L_26)
.L_26:
        /*007c*/ 	.word	0x00000000
        /*0080*/ 	.short	0x0000
        /*0082*/ 	.short	0x0000
        /*0084*/ 	.byte	0x00, 0xf4, 0x21, 0x00


	//----- nvinfo : EIATTR_SPARSE_MMA_MASK
	.align		4
.L_27:
        /*0088*/ 	.byte	0x03, 0x50
        /*008a*/ 	.short	0x0000


	//----- nvinfo : EIATTR_MAXREG_COUNT
	.align		4
        /*008c*/ 	.byte	0x03, 0x1b
        /*008e*/ 	.short	0x00ff


	//----- nvinfo : EIATTR_EXIT_INSTR_OFFSETS
	.align		4
        /*0090*/ 	.byte	0x04, 0x1c
        /*0092*/ 	.short	(.L_29 - .L_28)


	//   ....[0]....
.L_28:
        /*0094*/ 	.word	0x000009e0


	//   ....[1]....
        /*0098*/ 	.word	0x00000a60


	//----- nvinfo : EIATTR_REQNTID
	.align		4
.L_29:
        /*009c*/ 	.byte	0x04, 0x10
        /*009e*/ 	.short	(.L_31 - .L_30)
.L_30:
        /*00a0*/ 	.word	0x00000080
        /*00a4*/ 	.word	0x00000001
        /*00a8*/ 	.word	0x00000001


	//----- nvinfo : EIATTR_CBANK_PARAM_SIZE
	.align		4
.L_31:
        /*00ac*/ 	.byte	0x03, 0x19
        /*00ae*/ 	.short	0x0038


	//----- nvinfo : EIATTR_PARAM_CBANK
	.align		4
        /*00b0*/ 	.byte	0x04, 0x0a
        /*00b2*/ 	.short	(.L_33 - .L_32)
	.align		4
.L_32:
        /*00b4*/ 	.word	index@(.nv.constant0.triton_poi_fused__native_batch_norm_legit_no_training_21)
        /*00b8*/ 	.short	0x0210
        /*00ba*/ 	.short	0x0038


	//----- nvinfo : EIATTR_SW_WAR
	.align		4
.L_33:
        /*00bc*/ 	.byte	0x04, 0x36
        /*00be*/ 	.short	(.L_35 - .L_34)
.L_34:
        /*00c0*/ 	.word	0x00000008
.L_35:


//--------------------- .nv.callgraph             --------------------------
	.section	.nv.callgraph,"",@"SHT_CUDA_CALLGRAPH"
	.align	4
	.sectionentsize	8
	.align		4
        /*0000*/ 	.word	0x00000000
	.align		4
        /*0004*/ 	.word	0xffffffff
	.align		4
        /*0008*/ 	.word	0x00000000
	.align		4
        /*000c*/ 	.word	0xfffffffe
	.align		4
        /*0010*/ 	.word	0x00000000
	.align		4
        /*0014*/ 	.word	0xfffffffd
	.align		4
        /*0018*/ 	.word	0x00000000
	.align		4
        /*001c*/ 	.word	0xfffffffc


//--------------------- .nv.constant4             --------------------------
	.section	.nv.constant4,"a",@progbits
	.align	8
	.align		8
.nv.constant4:
        /*0000*/ 	.dword	_$_str
	.align		8
        /*0008*/ 	.dword	_$_str_$_2


//--------------------- .text.triton_poi_fused__native_batch_norm_legit_no_training_21 --------------------------
	.section	.text.triton_poi_fused__native_batch_norm_legit_no_training_21,"ax",@progbits
	.sectionflags	@"SHF_BARRIERS=1"
	.align	128
        .global         triton_poi_fused__native_batch_norm_legit_no_training_21
        .type           triton_poi_fused__native_batch_norm_legit_no_training_21,@function
        .size           triton_poi_fused__native_batch_norm_legit_no_training_21,(.L_x_1 - triton_poi_fused__native_batch_norm_legit_no_training_21)
        .other          triton_poi_fused__native_batch_norm_legit_no_training_21,@"STO_CUDA_ENTRY STV_DEFAULT"
triton_poi_fused__native_batch_norm_legit_no_training_21:
.text.triton_poi_fused__native_batch_norm_legit_no_training_21:
[----:B------:R-:W0:Y:S01]  /*0000*/  LDC R1, c[0x0][0x28] ;  /* 0x00000a00ff017b82 */ /* 0x000e220000000800 */
[----:B------:R-:W1:Y:S07]  /*0010*/  S2R R2, SR_CTAID.Y ;  /* 0x0000000000027919 */ /* 0x000e6e0000002600 */
[----:B------:R-:W2:Y:S01]  /*0020*/  LDC.64 R4, c[0x0][0x220] ;  /* 0x00008800ff047b82 */ /* 0x000ea20000000a00 */
[----:B------:R-:W-:Y:S01]  /*0030*/  ULDC.64 UR6, c[0x0][0x208] ;  /* 0x0000820000067ab9 */ /* 0x000fe20000000a00 */
[----:B------:R-:W3:Y:S01]  /*0040*/  S2R R0, SR_TID.X ;  /* 0x0000000000007919 */ /* 0x000ee20000002100 */
[----:B------:R-:W4:Y:S05]  /*0050*/  S2R R9, SR_CTAID.X ;  /* 0x0000000000097919 */ /* 0x000f2a0000002500 */
[----:B------:R-:W5:Y:S08]  /*0060*/  LDC.64 R26, c[0x0][0x210] ;  /* 0x00008400ff1a7b82 */ /* 0x000f700000000a00 */
[----:B------:R-:W4:Y:S01]  /*0070*/  LDC.64 R16, c[0x0][0x218] ;  /* 0x00008600ff107b82 */ /* 0x000f220000000a00 */
[----:B------:R-:W-:-:S02]  /*0080*/  CS2R R12, SRZ ;  /* 0x00000000000c7805 */ /* 0x000fc4000001ff00 */
[----:B------:R-:W-:-:S05]  /*0090*/  CS2R R14, SRZ ;  /* 0x00000000000e7805 */ /* 0x000fca000001ff00 */
[----:B------:R-:W5:Y:S01]  /*00a0*/  LDC.64 R30, c[0x0][0x228] ;  /* 0x00008a00ff1e7b82 */ /* 0x000f620000000a00 */
[----:B-1----:R-:W-:Y:S01]  /*00b0*/  IMAD.SHL.U32 R20, R2, 0x40, RZ ;  /* 0x0000004002147824 */ /* 0x002fe200078e00ff */
[----:B------:R-:W-:Y:S02]  /*00c0*/  SHF.R.S32.HI R2, RZ, 0x19, R2 ;  /* 0x00000019ff027819 */ /* 0x000fe40000011402 */
[----:B---3--:R-:W-:Y:S02]  /*00d0*/  SHF.L.U32 R3, R0, 0x2, RZ ;  /* 0x0000000200037819 */ /* 0x008fe400000006ff */
[----:B------:R-:W-:Y:S02]  /*00e0*/  SGXT R2, R2, 0x1 ;  /* 0x000000010202781a */ /* 0x000fe40000000200 */
[----:B------:R-:W-:-:S04]  /*00f0*/  LOP3.LUT R25, R20, 0x3c, R3, 0xf8, !PT ;  /* 0x0000003c14197812 */ /* 0x000fc800078ef803 */
[----:B------:R-:W-:-:S04]  /*0100*/  LEA.HI R2, R2, R25, RZ, 0x9 ;  /* 0x0000001902027211 */ /* 0x000fc800078f48ff */
[----:B------:R-:W-:-:S05]  /*0110*/  LOP3.LUT R6, R2, 0xfffffe00, RZ, 0xc0, !PT ;  /* 0xfffffe0002067812 */ /* 0x000fca00078ec0ff */
[----:B------:R-:W-:-:S04]  /*0120*/  IMAD.IADD R25, R25, 0x1, -R6 ;  /* 0x0000000119197824 */ /* 0x000fc800078e0a06 */
[----:B--2---:R-:W-:-:S06]  /*0130*/  IMAD.WIDE R4, R25, 0x4, R4 ;  /* 0x0000000419047825 */ /* 0x004fcc00078e0204 */
[----:B------:R-:W2:Y:S01]  /*0140*/  LDG.E.EL.128 R4, desc[UR6][R4.64] ;  /* 0x0000000604047981 */ /* 0x000ea2000c2e1d00 */
[----:B------:R-:W-:Y:S01]  /*0150*/  SHF.R.U32.HI R21, RZ, 0x4, R0 ;  /* 0x00000004ff157819 */ /* 0x000fe20000011600 */
[----:B0---4-:R-:W-:Y:S01]  /*0160*/  IMAD.WIDE R16, R25, 0x4, R16 ;  /* 0x0000000419107825 */ /* 0x011fe200078e0210 */
[----:B------:R-:W-:Y:S02]  /*0170*/  SHF.L.U32 R8, R2, 0x4, RZ ;  /* 0x0000000402087819 */ /* 0x000fe400000006ff */
[----:B------:R-:W-:Y:S01]  /*0180*/  SGXT.U32 R21, R21, 0x3 ;  /* 0x000000031515781a */ /* 0x000fe20000000000 */
[----:B------:R-:W-:Y:S01]  /*0190*/  IMAD.SHL.U32 R2, R9, 0x10, RZ ;  /* 0x0000001009027824 */ /* 0x000fe200078e00ff */
[----:B------:R-:W-:Y:S01]  /*01a0*/  LOP3.LUT R10, R8, 0xffffe000, RZ, 0xc0, !PT ;  /* 0xffffe000080a7812 */ /* 0x000fe200078ec0ff */
[----:B------:R-:W3:Y:S03]  /*01b0*/  LDG.E.EL.128 R16, desc[UR6][R16.64] ;  /* 0x0000000610107981 */ /* 0x000ee6000c2e1d00 */
[----:B------:R-:W-:-:S02]  /*01c0*/  LOP3.LUT R8, R2, R21, RZ, 0xfc, !PT ;  /* 0x0000001502087212 */ /* 0x000fc400078efcff */
[----:B------:R-:W-:Y:S02]  /*01d0*/  IADD3 R10, R25, R10, RZ ;  /* 0x0000000a190a7210 */ /* 0x000fe40007ffe0ff */
[----:B------:R-:W-:Y:S02]  /*01e0*/  LOP3.LUT R9, R2, 0x8, R21, 0xfe, !PT ;  /* 0x0000000802097812 */ /* 0x000fe400078efe15 */
[C---:B------:R-:W-:Y:S01]  /*01f0*/  ISETP.GE.AND P0, PT, R8.reuse, 0x10, PT ;  /* 0x000000100800780c */ /* 0x040fe20003f06270 */
[----:B------:R-:W-:Y:S01]  /*0200*/  IMAD R23, R8, 0x200, R10 ;  /* 0x0000020008177824 */ /* 0x000fe200078e020a */
[C---:B------:R-:W-:Y:S02]  /*0210*/  ISETP.GE.AND P1, PT, R9.reuse, 0x10, PT ;  /* 0x000000100900780c */ /* 0x040fe40003f26270 */
[----:B------:R-:W-:Y:S01]  /*0220*/  LEA R11, R9, R10, 0x9 ;  /* 0x0000000a090b7211 */ /* 0x000fe200078e48ff */
[----:B-----5:R-:W-:Y:S01]  /*0230*/  IMAD.WIDE R22, R23, 0x4, R26 ;  /* 0x0000000417167825 */ /* 0x020fe200078e021a */
[----:B------:R-:W-:-:S03]  /*0240*/  CS2R R8, SRZ ;  /* 0x0000000000087805 */ /* 0x000fc6000001ff00 */
[----:B------:R-:W-:Y:S01]  /*0250*/  IMAD.WIDE R26, R11, 0x4, R26 ;  /* 0x000000040b1a7825 */ /* 0x000fe200078e021a */
[----:B------:R-:W-:-:S03]  /*0260*/  CS2R R10, SRZ ;  /* 0x00000000000a7805 */ /* 0x000fc6000001ff00 */
[----:B------:R0:W4:Y:S04]  /*0270*/  @!P0 LDG.E.EL.128 R12, desc[UR6][R22.64] ;  /* 0x00000006160c8981 */ /* 0x000128000c2e1d00 */
[----:B------:R1:W3:Y:S01]  /*0280*/  @!P1 LDG.E.EL.128 R8, desc[UR6][R26.64] ;  /* 0x000000061a089981 */ /* 0x0002e2000c2e1d00 */
[----:B0-----:R-:W0:Y:S01]  /*0290*/  LDC.64 R22, c[0x0][0x230] ;  /* 0x00008c00ff167b82 */ /* 0x001e220000000a00 */
[----:B--2---:R-:W-:Y:S01]  /*02a0*/  FADD R4, R4, 9.9999997473787516356e-06 ;  /* 0x3727c5ac04047421 */ /* 0x004fe20000000000 */
[----:B------:R-:W-:-:S03]  /*02b0*/  FADD R5, R5, 9.9999997473787516356e-06 ;  /* 0x3727c5ac05057421 */ /* 0x000fc60000000000 */
[----:B------:R-:W2:Y:S08]  /*02c0*/  MUFU.SQRT R28, R4 ;  /* 0x00000004001c7308 */ /* 0x000eb00000002000 */
[----:B------:R-:W5:Y:S01]  /*02d0*/  MUFU.SQRT R29, R5 ;  /* 0x00000005001d7308 */ /* 0x000f620000002000 */
[C---:B--2---:R-:W-:Y:S02]  /*02e0*/  FSETP.GT.AND P0, PT, R28.reuse, 8.50705917302346158658e+37, PT ;  /* 0x7e8000001c00780b */ /* 0x044fe40003f04000 */
[----:B------:R-:W-:-:S02]  /*02f0*/  FSETP.GEU.AND P3, PT, R28, 1.175494350822287508e-38, PT ;  /* 0x008000001c00780b */ /* 0x000fc40003f6e000 */
[C---:B-----5:R-:W-:Y:S02]  /*0300*/  FSETP.GT.AND P1, PT, R29.reuse, 8.50705917302346158658e+37, PT ;  /* 0x7e8000001d00780b */ /* 0x060fe40003f24000 */
[----:B------:R-:W-:-:S07]  /*0310*/  FSETP.GEU.AND P4, PT, R29, 1.175494350822287508e-38, PT ;  /* 0x008000001d00780b */ /* 0x000fce0003f8e000 */
[----:B------:R-:W-:Y:S01]  /*0320*/  @P0 FMUL R28, R28, 0.25 ;  /* 0x3e8000001c1c0820 */ /* 0x000fe20000400000 */
[----:B------:R-:W-:-:S03]  /*0330*/  FADD R6, R6, 9.9999997473787516356e-06 ;  /* 0x3727c5ac06067421 */ /* 0x000fc60000000000 */
[----:B------:R-:W-:Y:S01]  /*0340*/  @!P3 FMUL R28, R28, 16777216 ;  /* 0x4b8000001c1cb820 */ /* 0x000fe20000400000 */
[----:B------:R-:W-:-:S03]  /*0350*/  @P1 FMUL R29, R29, 0.25 ;  /* 0x3e8000001d1d1820 */ /* 0x000fc60000400000 */
[----:B-1----:R1:W2:Y:S01]  /*0360*/  MUFU.RCP R26, R28 ;  /* 0x0000001c001a7308 */ /* 0x0022a20000001000 */
[----:B------:R-:W-:Y:S01]  /*0370*/  @!P4 FMUL R29, R29, 16777216 ;  /* 0x4b8000001d1dc820 */ /* 0x000fe20000400000 */
[----:B---3--:R-:W-:Y:S01]  /*0380*/  FADD R4, -R19, R11 ;  /* 0x0000000b13047221 */ /* 0x008fe20000000100 */
[----:B------:R-:W-:-:S05]  /*0390*/  FADD R27, -R16, R8 ;  /* 0x00000008101b7221 */ /* 0x000fca0000000100 */
[----:B------:R-:W3:Y:S01]  /*03a0*/  MUFU.RCP R11, R29 ;  /* 0x0000001d000b7308 */ /* 0x000ee20000001000 */
[----:B-1----:R-:W-:Y:S02]  /*03b0*/  IMAD.MOV.U32 R28, RZ, RZ, 0x3e800000 ;  /* 0x3e800000ff1c7424 */ /* 0x002fe400078e00ff */
[----:B----4-:R-:W-:Y:S01]  /*03c0*/  FADD R19, -R19, R15 ;  /* 0x0000000f13137221 */ /* 0x010fe20000000100 */
[----:B------:R-:W-:-:S04]  /*03d0*/  FADD R16, -R16, R12 ;  /* 0x0000000c10107221 */ /* 0x000fc80000000100 */
[----:B------:R1:W4:Y:S01]  /*03e0*/  MUFU.SQRT R24, R6 ;  /* 0x0000000600187308 */ /* 0x0003220000002000 */
[C---:B------:R-:W-:Y:S01]  /*03f0*/  FSEL R15, R28.reuse, 1, P0 ;  /* 0x3f8000001c0f7808 */ /* 0x040fe20000000000 */
[C---:B-1----:R-:W-:Y:S01]  /*0400*/  FADD R6, -R17.reuse, R9 ;  /* 0x0000000911067221 */ /* 0x042fe20000000100 */
[----:B------:R-:W-:Y:S01]  /*0410*/  FADD R17, -R17, R13 ;  /* 0x0000000d11117221 */ /* 0x000fe20000000100 */
[----:B0-----:R-:W-:Y:S01]  /*0420*/  IMAD.WIDE R12, R25, 0x4, R22 ;  /* 0x00000004190c7825 */ /* 0x001fe200078e0216 */
[----:B------:R-:W-:-:S03]  /*0430*/  FSEL R22, R28, 1, P1 ;  /* 0x3f8000001c167808 */ /* 0x000fc60000800000 */
[----:B------:R-:W-:Y:S01]  /*0440*/  @!P3 FMUL R15, R15, 16777216 ;  /* 0x4b8000000f0fb820 */ /* 0x000fe20000400000 */
[----:B------:R-:W-:-:S04]  /*0450*/  IMAD.WIDE R8, R25, 0x4, R30 ;  /* 0x0000000419087825 */ /* 0x000fc800078e021e */
[----:B------:R-:W-:Y:S01]  /*0460*/  @!P4 FMUL R22, R22, 16777216 ;  /* 0x4b8000001616c820 */ /* 0x000fe20000400000 */
[C---:B------:R-:W-:Y:S01]  /*0470*/  FADD R5, -R18.reuse, R10 ;  /* 0x0000000a12057221 */ /* 0x040fe20000000100 */
[----:B------:R-:W-:Y:S01]  /*0480*/  FADD R18, -R18, R14 ;  /* 0x0000000e12127221 */ /* 0x000fe20000000100 */
[----:B--2---:R-:W-:Y:S01]  /*0490*/  FMUL R26, R26, R15 ;  /* 0x0000000f1a1a7220 */ /* 0x004fe20000400000 */
[----:B---3--:R-:W-:Y:S01]  /*04a0*/  FMUL R22, R11, R22 ;  /* 0x000000160b167220 */ /* 0x008fe20000400000 */
[----:B------:R-:W2:Y:S04]  /*04b0*/  LDG.E.EL.128 R12, desc[UR6][R12.64] ;  /* 0x000000060c0c7981 */ /* 0x000ea8000c2e1d00 */
[----:B------:R-:W2:Y:S01]  /*04c0*/  LDG.E.EL.128 R8, desc[UR6][R8.64] ;  /* 0x0000000608087981 */ /* 0x000ea2000c2e1d00 */
[----:B------:R-:W-:-:S04]  /*04d0*/  FADD R25, R7, 9.9999997473787516356e-06 ;  /* 0x3727c5ac07197421 */ /* 0x000fc80000000000 */
[----:B------:R-:W0:Y:S01]  /*04e0*/  MUFU.SQRT R29, R25 ;  /* 0x00000019001d7308 */ /* 0x000e220000002000 */
[C---:B----4-:R-:W-:Y:S02]  /*04f0*/  FSETP.GT.AND P2, PT, R24.reuse, 8.50705917302346158658e+37, PT ;  /* 0x7e8000001800780b */ /* 0x050fe40003f44000 */
[----:B------:R-:W-:Y:S02]  /*0500*/  FSETP.GEU.AND P5, PT, R24, 1.175494350822287508e-38, PT ;  /* 0x008000001800780b */ /* 0x000fe40003fae000 */
[----:B0-----:R-:W-:-:S09]  /*0510*/  FSETP.GT.AND P0, PT, R29, 8.50705917302346158658e+37, PT ;  /* 0x7e8000001d00780b */ /* 0x001fd20003f04000 */
[----:B------:R-:W-:Y:S01]  /*0520*/  @P2 FMUL R24, R24, 0.25 ;  /* 0x3e80000018182820 */ /* 0x000fe20000400000 */
[----:B------:R-:W-:-:S03]  /*0530*/  FSETP.GEU.AND P1, PT, R29, 1.175494350822287508e-38, PT ;  /* 0x008000001d00780b */ /* 0x000fc60003f2e000 */
[----:B------:R-:W-:Y:S01]  /*0540*/  @!P5 FMUL R24, R24, 16777216 ;  /* 0x4b8000001818d820 */ /* 0x000fe20000400000 */
[----:B------:R-:W0:Y:S05]  /*0550*/  S2UR UR5, SR_CgaCtaId ;  /* 0x00000000000579c3 */ /* 0x000e2a0000008800 */
[----:B------:R-:W1:Y:S01]  /*0560*/  MUFU.RCP R24, R24 ;  /* 0x0000001800187308 */ /* 0x000e620000001000 */
[----:B------:R-:W-:Y:S01]  /*0570*/  @P0 FMUL R29, R29, 0.25 ;  /* 0x3e8000001d1d0820 */ /* 0x000fe20000400000 */
[----:B------:R-:W-:-:S03]  /*0580*/  FSEL R23, R28, 1, P2 ;  /* 0x3f8000001c177808 */ /* 0x000fc60001000000 */
[----:B------:R-:W-:Y:S02]  /*0590*/  @!P1 FMUL R29, R29, 16777216 ;  /* 0x4b8000001d1d9820 */ /* 0x000fe40000400000 */
[----:B------:R-:W-:Y:S02]  /*05a0*/  @!P5 FMUL R23, R23, 16777216 ;  /* 0x4b8000001717d820 */ /* 0x000fe40000400000 */
[----:B------:R-:W3:Y:S01]  /*05b0*/  MUFU.RCP R7, R29 ;  /* 0x0000001d00077308 */ /* 0x000ee20000001000 */
[----:B------:R-:W-:Y:S02]  /*05c0*/  SHF.L.U32 R25, R0, 0x6, RZ ;  /* 0x0000000600197819 */ /* 0x000fe400000006ff */
[----:B------:R-:W-:Y:S01]  /*05d0*/  FSEL R28, R28, 1, P0 ;  /* 0x3f8000001c1c7808 */ /* 0x000fe20000000000 */
[----:B-1----:R-:W-:Y:S01]  /*05e0*/  FMUL R24, R24, R23 ;  /* 0x0000001718187220 */ /* 0x002fe20000400000 */
[----:B------:R-:W-:Y:S01]  /*05f0*/  FMUL R23, R16, R26 ;  /* 0x0000001a10177220 */ /* 0x000fe20000400000 */
[-C--:B------:R-:W-:Y:S01]  /*0600*/  FMUL R16, R17, R22.reuse ;  /* 0x0000001611107220 */ /* 0x080fe20000400000 */
[----:B------:R-:W-:Y:S01]  /*0610*/  FMUL R6, R6, R22 ;  /* 0x0000001606067220 */ /* 0x000fe20000400000 */
[----:B------:R-:W-:Y:S01]  /*0620*/  LOP3.LUT R22, R25, 0x3c0, RZ, 0xc0, !PT ;  /* 0x000003c019167812 */ /* 0x000fe200078ec0ff */
[----:B------:R-:W-:Y:S01]  /*0630*/  @!P1 FMUL R28, R28, 16777216 ;  /* 0x4b8000001c1c9820 */ /* 0x000fe20000400000 */
[-C--:B------:R-:W-:Y:S01]  /*0640*/  FMUL R17, R18, R24.reuse ;  /* 0x0000001812117220 */ /* 0x080fe20000400000 */
[----:B------:R-:W-:Y:S01]  /*0650*/  FMUL R5, R5, R24 ;  /* 0x0000001805057220 */ /* 0x000fe20000400000 */
[C---:B------:R-:W-:Y:S01]  /*0660*/  LOP3.LUT R25, R22.reuse, R21, RZ, 0xfc, !PT ;  /* 0x0000001516197212 */ /* 0x040fe200078efcff */
[----:B------:R-:W-:Y:S01]  /*0670*/  UMOV UR4, 0x400 ;  /* 0x0000040000047882 */ /* 0x000fe20000000000 */
[----:B------:R-:W-:Y:S01]  /*0680*/  FMUL R27, R27, R26 ;  /* 0x0000001a1b1b7220 */ /* 0x000fe20000400000 */
[C---:B------:R-:W-:Y:S01]  /*0690*/  LOP3.LUT R24, R22.reuse, 0x10, RZ, 0xfc, !PT ;  /* 0x0000001016187812 */ /* 0x040fe200078efcff */
[----:B---3--:R-:W-:Y:S01]  /*06a0*/  FMUL R7, R7, R28 ;  /* 0x0000001c07077220 */ /* 0x008fe20000400000 */
[C---:B------:R-:W-:Y:S01]  /*06b0*/  LOP3.LUT R26, R22.reuse, 0x20, RZ, 0xfc, !PT ;  /* 0x00000020161a7812 */ /* 0x040fe200078efcff */
[----:B0-----:R-:W-:Y:S01]  /*06c0*/  UPRMT UR4, UR5, 0x654, UR4 ;  /* 0x0000065405047896 */ /* 0x001fe20008000004 */
[----:B------:R-:W-:-:S02]  /*06d0*/  LOP3.LUT R28, R22, 0x30, RZ, 0xfc, !PT ;  /* 0x00000030161c7812 */ /* 0x000fc400078efcff */
[-C--:B------:R-:W-:Y:S02]  /*06e0*/  LEA.HI R18, R22, R25.reuse, RZ, 0x1c ;  /* 0x0000001916127211 */ /* 0x080fe400078fe0ff */
[-C--:B------:R-:W-:Y:S02]  /*06f0*/  LEA.HI R24, R24, R25.reuse, RZ, 0x1c ;  /* 0x0000001918187211 */ /* 0x080fe400078fe0ff */
[----:B------:R-:W-:Y:S01]  /*0700*/  LEA.HI R21, R26, R25, RZ, 0x1c ;  /* 0x000000191a157211 */ /* 0x000fe200078fe0ff */
[----:B------:R-:W-:Y:S01]  /*0710*/  FMUL R26, R19, R7 ;  /* 0x00000007131a7220 */ /* 0x000fe20000400000 */
[----:B------:R-:W-:Y:S02]  /*0720*/  LEA.HI R22, R28, R25, RZ, 0x1c ;  /* 0x000000191c167211 */ /* 0x000fe400078fe0ff */
[----:B------:R-:W-:Y:S02]  /*0730*/  LEA R18, R18, UR4, 0x2 ;  /* 0x0000000412127c11 */ /* 0x000fe4000f8e10ff */
[----:B------:R-:W-:Y:S01]  /*0740*/  LEA R24, R24, UR4, 0x2 ;  /* 0x0000000418187c11 */ /* 0x000fe2000f8e10ff */
[----:B------:R-:W-:Y:S01]  /*0750*/  FMUL R4, R4, R7 ;  /* 0x0000000704047220 */ /* 0x000fe20000400000 */
[----:B------:R-:W-:-:S02]  /*0760*/  LEA R21, R21, UR4, 0x2 ;  /* 0x0000000415157c11 */ /* 0x000fc4000f8e10ff */
[----:B------:R-:W-:Y:S02]  /*0770*/  LEA R22, R22, UR4, 0x2 ;  /* 0x0000000416167c11 */ /* 0x000fe4000f8e10ff */
[----:B------:R-:W-:-:S04]  /*0780*/  LOP3.LUT R2, R2, 0xc, R3, 0xf8, !PT ;  /* 0x0000000c02027812 */ /* 0x000fc800078ef803 */
[----:B------:R-:W-:Y:S01]  /*0790*/  ISETP.GE.AND P0, PT, R2, 0x10, PT ;  /* 0x000000100200780c */ /* 0x000fe20003f06270 */
[----:B--2---:R-:W-:Y:S01]  /*07a0*/  FFMA R23, R8, R23, R12 ;  /* 0x0000001708177223 */ /* 0x004fe2000000000c */
[----:B------:R-:W-:Y:S01]  /*07b0*/  FFMA R16, R9, R16, R13 ;  /* 0x0000001009107223 */ /* 0x000fe2000000000d */
[----:B------:R-:W-:Y:S01]  /*07c0*/  FFMA R17, R10, R17, R14 ;  /* 0x000000110a117223 */ /* 0x000fe2000000000e */
[----:B------:R-:W-:Y:S01]  /*07d0*/  FFMA R26, R11, R26, R15 ;  /* 0x0000001a0b1a7223 */ /* 0x000fe2000000000f */
[----:B------:R-:W-:Y:S01]  /*07e0*/  FFMA R27, R8, R27, R12 ;  /* 0x0000001b081b7223 */ /* 0x000fe2000000000c */
[----:B------:R-:W-:Y:S01]  /*07f0*/  FFMA R9, R9, R6, R13 ;  /* 0x0000000609097223 */ /* 0x000fe2000000000d */
[----:B------:R-:W-:Y:S01]  /*0800*/  STS [R18], R23 ;  /* 0x0000001712007388 */ /* 0x000fe20000000800 */
[----:B------:R-:W-:Y:S01]  /*0810*/  FFMA R14, R10, R5, R14 ;  /* 0x000000050a0e7223 */ /* 0x000fe2000000000e */
[----:B------:R-:W-:Y:S02]  /*0820*/  FFMA R15, R11, R4, R15 ;  /* 0x000000040b0f7223 */ /* 0x000fe4000000000f */
[----:B------:R-:W-:Y:S01]  /*0830*/  STS [R24+0x40], R16 ;  /* 0x0000401018007388 */ /* 0x000fe20000000800 */
[----:B------:R-:W-:Y:S01]  /*0840*/  SHF.R.U32.HI R5, RZ, 0x4, R3 ;  /* 0x00000004ff057819 */ /* 0x000fe20000011603 */
[----:B------:R-:W0:Y:S02]  /*0850*/  LDC.64 R10, c[0x0][0x238] ;  /* 0x00008e00ff0a7b82 */ /* 0x000e240000000a00 */
[----:B------:R-:W-:Y:S04]  /*0860*/  STS [R21+0x80], R17 ;  /* 0x0000801115007388 */ /* 0x000fe80000000800 */
[----:B------:R-:W-:Y:S04]  /*0870*/  STS [R22+0xc0], R26 ;  /* 0x0000c01a16007388 */ /* 0x000fe80000000800 */
[----:B------:R-:W-:Y:S04]  /*0880*/  STS [R18+0x20], R27 ;  /* 0x0000201b12007388 */ /* 0x000fe80000000800 */
[----:B------:R-:W-:Y:S04]  /*0890*/  STS [R24+0x60], R9 ;  /* 0x0000600918007388 */ /* 0x000fe80000000800 */
[----:B------:R-:W-:Y:S04]  /*08a0*/  STS [R21+0xa0], R14 ;  /* 0x0000a00e15007388 */ /* 0x000fe80000000800 */
[----:B------:R-:W-:Y:S01]  /*08b0*/  STS [R22+0xe0], R15 ;  /* 0x0000e00f16007388 */ /* 0x000fe20000000800 */
[----:B------:R-:W-:-:S02]  /*08c0*/  LOP3.LUT R8, R3, 0x1fc, RZ, 0xc0, !PT ;  /* 0x000001fc03087812 */ /* 0x000fc400078ec0ff */
[----:B------:R-:W-:-:S05]  /*08d0*/  SGXT.U32 R5, R5, 0x5 ;  /* 0x000000050505781a */ /* 0x000fca0000000000 */
[----:B------:R-:W-:-:S05]  /*08e0*/  IMAD.IADD R5, R8, 0x1, R5 ;  /* 0x0000000108057824 */ /* 0x000fca00078e0205 */
[----:B------:R-:W-:Y:S01]  /*08f0*/  LEA R12, R5, UR4, 0x2 ;  /* 0x00000004050c7c11 */ /* 0x000fe2000f8e10ff */
[----:B------:R-:W-:Y:S01]  /*0900*/  BAR.SYNC.DEFER_BLOCKING 0x0 ;  /* 0x0000000000007b1d */ /* 0x000fe20000010000 */
[----:B------:R-:W-:-:S05]  /*0910*/  SHF.R.U32.HI R13, RZ, 0x2, R0 ;  /* 0x00000002ff0d7819 */ /* 0x000fca0000011600 */
[----:B------:R-:W-:Y:S04]  /*0920*/  LDS R4, [R12] ;  /* 0x000000000c047984 */ /* 0x000fe80000000800 */
[----:B------:R-:W-:Y:S04]  /*0930*/  LDS R5, [R12+0x4] ;  /* 0x000004000c057984 */ /* 0x000fe80000000800 */
[----:B------:R-:W-:Y:S04]  /*0940*/  LDS R6, [R12+0x8] ;  /* 0x000008000c067984 */ /* 0x000fe80000000800 */
[----:B------:R-:W1:Y:S01]  /*0950*/  LDS R7, [R12+0xc] ;  /* 0x00000c000c077984 */ /* 0x000e620000000800 */
[----:B------:R-:W-:-:S04]  /*0960*/  SGXT.U32 R13, R13, 0x5 ;  /* 0x000000050d0d781a */ /* 0x000fc80000000000 */
[----:B------:R-:W-:Y:S02]  /*0970*/  LOP3.LUT R13, R20, R13, RZ, 0xfc, !PT ;  /* 0x0000000d140d7212 */ /* 0x000fe400078efcff */
[----:B------:R-:W-:Y:S02]  /*0980*/  LOP3.LUT R3, R8, 0x200, RZ, 0xfc, !PT ;  /* 0x0000020008037812 */ /* 0x000fe400078efcff */
[----:B------:R-:W-:Y:S02]  /*0990*/  LEA R13, R13, R2, 0x4 ;  /* 0x000000020d0d7211 */ /* 0x000fe400078e20ff */
[----:B------:R-:W-:-:S03]  /*09a0*/  LEA.HI R8, R3, R8, RZ, 0x1c ;  /* 0x0000000803087211 */ /* 0x000fc600078fe0ff */
[----:B0-----:R-:W-:Y:S01]  /*09b0*/  IMAD.WIDE R2, R13, 0x4, R10 ;  /* 0x000000040d027825 */ /* 0x001fe200078e020a */
[----:B------:R-:W-:-:S04]  /*09c0*/  LEA R8, R8, UR4, 0x2 ;  /* 0x0000000408087c11 */ /* 0x000fc8000f8e10ff */
[----:B-1----:R0:W-:Y:S02]  /*09d0*/  @!P0 STG.E.128 desc[UR6][R2.64], R4 ;  /* 0x0000000402008986 */ /* 0x0021e4000c101d06 */
[----:B0-----:R-:W-:Y:S05]  /*09e0*/  @P0 EXIT ;  /* 0x000000000000094d */ /* 0x001fea0003800000 */
[----:B0-----:R-:W-:Y:S01]  /*09f0*/  LDS R4, [R8+0x800] ;  /* 0x0008000008047984 */ /* 0x001fe20000000800 */
[----:B------:R-:W-:-:S03]  /*0a00*/  VIADD R13, R13, 0x200 ;  /* 0x000002000d0d7836 */ /* 0x000fc60000000000 */
[----:B------:R-:W-:Y:S01]  /*0a10*/  LDS R5, [R8+0x804] ;  /* 0x0008040008057984 */ /* 0x000fe20000000800 */
[----:B------:R-:W-:-:S03]  /*0a20*/  IMAD.WIDE R10, R13, 0x4, R10 ;  /* 0x000000040d0a7825 */ /* 0x000fc600078e020a */
[----:B------:R-:W-:Y:S04]  /*0a30*/  LDS R6, [R8+0x808] ;  /* 0x0008080008067984 */ /* 0x000fe80000000800 */
[----:B------:R-:W0:Y:S04]  /*0a40*/  LDS R7, [R8+0x80c] ;  /* 0x00080c0008077984 */ /* 0x000e280000000800 */
[----:B0-----:R-:W-:Y:S01]  /*0a50*/  STG.E.128 desc[UR6][R10.64], R4 ;  /* 0x000000040a007986 */ /* 0x001fe2000c101d06 */
[----:B------:R-:W-:Y:S05]  /*0a60*/  EXIT ;  /* 0x000000000000794d */ /* 0x000fea0003800000 */
.L_x_0:
[----:B------:R-:W-:-:S00]  /*0a70*/  BRA `(.L_x_0) ;  /* 0xfffffffc00fc7947 */ /* 0x000fc0000383ffff */
[----:B------:R-:W-:-:S00]  /*0a80*/  NOP ;  /* 0x0000000000007918 */ /* 0x000fc00000000000 */
[----:B------:R-:W-:-:S00]  /*0a90*/  NOP ;  /* 0x0000000000007918 */ /* 0x000fc00000000000 */
[----:B------:R-:W-:-:S00]  /*0aa0*/  NOP ;  /* 0x0000000000007918 */ /* 0x000fc00000000000 */
[----:B------:R-:W-:-:S00]  /*0ab0*/  NOP ;  /* 0x0000000000007918 */ /* 0x000fc00000000000 */
[----:B------:R-:W-:-:S00]  /*0ac0*/  NOP ;  /* 0x0000000000007918 */ /* 0x000fc00000000000 */
[----:B------:R-:W-:-:S00]  /*0ad0*/  NOP ;  /* 0x0000000000007918 */ /* 0x000fc00000000000 */
[----:B------:R-:W-:-:S00]  /*0ae0*/  NOP ;  /* 0x0000000000007918 */ /* 0x000fc00000000000 */
[----:B------:R-:W-:-:S00]  /*0af0*/  NOP ;  /* 0x0000000000007918 */ /* 0x000fc00000000000 */
.L_x_1:


//--------------------- .nv.global.init           --------------------------
	.section	.nv.global.init,"aw",@progbits
.nv.global.init:
	.type		_$_str,@object
	.size		_$_str,(_$_str_$_2 - _$_str)
_$_str:
        /*0000*/ 	.byte	0x5f, 0x5f, 0x43, 0x55, 0x44, 0x41, 0x5f, 0x46, 0x54, 0x5a, 0x00
	.type		_$_str_$_2,@object
	.size		_$_str_$_2,(.L_1 - _$_str_$_2)
_$_str_$_2:
        /*000b*/ 	.byte	0x5f, 0x5f, 0x43, 0x55, 0x44, 0x41, 0x5f, 0x50, 0x52, 0x45, 0x43, 0x5f, 0x53, 0x51, 0x52, 0x54
        /*001b*/ 	.byte	0x00
.L_1:


//--------------------- .nv.shared.triton_poi_fused__native_batch_norm_legit_no_training_21 --------------------------
	.section	.nv.shared.triton_poi_fused__native_batch_norm_legit_no_training_21,"aw",@nobits
	.sectionflags	@""
	.align	16
	.zero		1024


//--------------------- .nv.constant0.triton_poi_fused__native_batch_norm_legit_no_training_21 --------------------------
	.section	.nv.constant0.triton_poi_fused__native_batch_norm_legit_no_training_21,"a",@progbits
	.sectionflags	@""
	.align	4
.nv.constant0.triton_poi_fused__native_batch_norm_legit_no_training_21:
	.zero		584
